//
// Generated by NVIDIA NVVM Compiler
//
// Compiler Build ID: CL-36424714
// Cuda compilation tools, release 13.0, V13.0.88
// Based on NVVM 20.0.0
//

.version 9.0
.target sm_100
.address_size 64

	// .globl	_Z14MultiplicationPfS_S_ii

.visible .entry _Z14MultiplicationPfS_S_ii(
	.param .u64 .ptr .align 1 _Z14MultiplicationPfS_S_ii_param_0,
	.param .u64 .ptr .align 1 _Z14MultiplicationPfS_S_ii_param_1,
	.param .u64 .ptr .align 1 _Z14MultiplicationPfS_S_ii_param_2,
	.param .u32 _Z14MultiplicationPfS_S_ii_param_3,
	.param .u32 _Z14MultiplicationPfS_S_ii_param_4
)
{
	.reg .pred 	%p<11>;
	.reg .b32 	%r<38>;
	.reg .b32 	%f<112>;
	.reg .b64 	%rd<31>;

	ld.param.u64 	%rd11, [_Z14MultiplicationPfS_S_ii_param_0];
	ld.param.u64 	%rd12, [_Z14MultiplicationPfS_S_ii_param_1];
	ld.param.u64 	%rd10, [_Z14MultiplicationPfS_S_ii_param_2];
	ld.param.u32 	%r24, [_Z14MultiplicationPfS_S_ii_param_3];
	ld.param.u32 	%r23, [_Z14MultiplicationPfS_S_ii_param_4];
	cvta.to.global.u64 	%rd1, %rd12;
	cvta.to.global.u64 	%rd2, %rd11;
	mov.u32 	%r25, %ctaid.x;
	mov.u32 	%r26, %ntid.x;
	mov.u32 	%r27, %tid.x;
	mad.lo.s32 	%r1, %r25, %r26, %r27;
	setp.ge.s32 	%p1, %r1, %r24;
	@%p1 bra 	$L__BB0_15;
	setp.lt.s32 	%p2, %r23, 1;
	mov.f32 	%f111, 0f00000000;
	@%p2 bra 	$L__BB0_14;
	mul.lo.s32 	%r2, %r23, %r1;
	and.b32  	%r3, %r23, 15;
	setp.lt.u32 	%p3, %r23, 16;
	mov.f32 	%f111, 0f00000000;
	mov.b32 	%r34, 0;
	@%p3 bra 	$L__BB0_5;
	and.b32  	%r34, %r23, 2147483632;
	neg.s32 	%r32, %r34;
	add.s64 	%rd3, %rd2, 32;
	add.s64 	%rd29, %rd1, 32;
	mov.f32 	%f111, 0f00000000;
	mov.u32 	%r31, %r2;
$L__BB0_4:
	.pragma "nounroll";
	mul.wide.s32 	%rd13, %r31, 4;
	add.s64 	%rd14, %rd3, %rd13;
	ld.global.f32 	%f18, [%rd14+-32];
	ld.global.f32 	%f19, [%rd29+-32];
	fma.rn.f32 	%f20, %f18, %f19, %f111;
	ld.global.f32 	%f21, [%rd14+-28];
	ld.global.f32 	%f22, [%rd29+-28];
	fma.rn.f32 	%f23, %f21, %f22, %f20;
	ld.global.f32 	%f24, [%rd14+-24];
	ld.global.f32 	%f25, [%rd29+-24];
	fma.rn.f32 	%f26, %f24, %f25, %f23;
	ld.global.f32 	%f27, [%rd14+-20];
	ld.global.f32 	%f28, [%rd29+-20];
	fma.rn.f32 	%f29, %f27, %f28, %f26;
	ld.global.f32 	%f30, [%rd14+-16];
	ld.global.f32 	%f31, [%rd29+-16];
	fma.rn.f32 	%f32, %f30, %f31, %f29;
	ld.global.f32 	%f33, [%rd14+-12];
	ld.global.f32 	%f34, [%rd29+-12];
	fma.rn.f32 	%f35, %f33, %f34, %f32;
	ld.global.f32 	%f36, [%rd14+-8];
	ld.global.f32 	%f37, [%rd29+-8];
	fma.rn.f32 	%f38, %f36, %f37, %f35;
	ld.global.f32 	%f39, [%rd14+-4];
	ld.global.f32 	%f40, [%rd29+-4];
	fma.rn.f32 	%f41, %f39, %f40, %f38;
	ld.global.f32 	%f42, [%rd14];
	ld.global.f32 	%f43, [%rd29];
	fma.rn.f32 	%f44, %f42, %f43, %f41;
	ld.global.f32 	%f45, [%rd14+4];
	ld.global.f32 	%f46, [%rd29+4];
	fma.rn.f32 	%f47, %f45, %f46, %f44;
	ld.global.f32 	%f48, [%rd14+8];
	ld.global.f32 	%f49, [%rd29+8];
	fma.rn.f32 	%f50, %f48, %f49, %f47;
	ld.global.f32 	%f51, [%rd14+12];
	ld.global.f32 	%f52, [%rd29+12];
	fma.rn.f32 	%f53, %f51, %f52, %f50;
	ld.global.f32 	%f54, [%rd14+16];
	ld.global.f32 	%f55, [%rd29+16];
	fma.rn.f32 	%f56, %f54, %f55, %f53;
	ld.global.f32 	%f57, [%rd14+20];
	ld.global.f32 	%f58, [%rd29+20];
	fma.rn.f32 	%f59, %f57, %f58, %f56;
	ld.global.f32 	%f60, [%rd14+24];
	ld.global.f32 	%f61, [%rd29+24];
	fma.rn.f32 	%f62, %f60, %f61, %f59;
	ld.global.f32 	%f63, [%rd14+28];
	ld.global.f32 	%f64, [%rd29+28];
	fma.rn.f32 	%f111, %f63, %f64, %f62;
	add.s32 	%r32, %r32, 16;
	add.s32 	%r31, %r31, 16;
	add.s64 	%rd29, %rd29, 64;
	setp.ne.s32 	%p4, %r32, 0;
	@%p4 bra 	$L__BB0_4;
$L__BB0_5:
	setp.eq.s32 	%p5, %r3, 0;
	@%p5 bra 	$L__BB0_14;
	and.b32  	%r11, %r23, 7;
	setp.lt.u32 	%p6, %r3, 8;
	@%p6 bra 	$L__BB0_8;
	add.s32 	%r29, %r34, %r2;
	mul.wide.s32 	%rd15, %r29, 4;
	add.s64 	%rd16, %rd2, %rd15;
	ld.global.f32 	%f66, [%rd16];
	mul.wide.u32 	%rd17, %r34, 4;
	add.s64 	%rd18, %rd1, %rd17;
	ld.global.f32 	%f67, [%rd18];
	fma.rn.f32 	%f68, %f66, %f67, %f111;
	ld.global.f32 	%f69, [%rd16+4];
	ld.global.f32 	%f70, [%rd18+4];
	fma.rn.f32 	%f71, %f69, %f70, %f68;
	ld.global.f32 	%f72, [%rd16+8];
	ld.global.f32 	%f73, [%rd18+8];
	fma.rn.f32 	%f74, %f72, %f73, %f71;
	ld.global.f32 	%f75, [%rd16+12];
	ld.global.f32 	%f76, [%rd18+12];
	fma.rn.f32 	%f77, %f75, %f76, %f74;
	ld.global.f32 	%f78, [%rd16+16];
	ld.global.f32 	%f79, [%rd18+16];
	fma.rn.f32 	%f80, %f78, %f79, %f77;
	ld.global.f32 	%f81, [%rd16+20];
	ld.global.f32 	%f82, [%rd18+20];
	fma.rn.f32 	%f83, %f81, %f82, %f80;
	ld.global.f32 	%f84, [%rd16+24];
	ld.global.f32 	%f85, [%rd18+24];
	fma.rn.f32 	%f86, %f84, %f85, %f83;
	ld.global.f32 	%f87, [%rd16+28];
	ld.global.f32 	%f88, [%rd18+28];
	fma.rn.f32 	%f111, %f87, %f88, %f86;
	add.s32 	%r34, %r34, 8;
$L__BB0_8:
	setp.eq.s32 	%p7, %r11, 0;
	@%p7 bra 	$L__BB0_14;
	and.b32  	%r14, %r23, 3;
	setp.lt.u32 	%p8, %r11, 4;
	@%p8 bra 	$L__BB0_11;
	add.s32 	%r30, %r34, %r2;
	mul.wide.s32 	%rd19, %r30, 4;
	add.s64 	%rd20, %rd2, %rd19;
	ld.global.f32 	%f90, [%rd20];
	mul.wide.u32 	%rd21, %r34, 4;
	add.s64 	%rd22, %rd1, %rd21;
	ld.global.f32 	%f91, [%rd22];
	fma.rn.f32 	%f92, %f90, %f91, %f111;
	ld.global.f32 	%f93, [%rd20+4];
	ld.global.f32 	%f94, [%rd22+4];
	fma.rn.f32 	%f95, %f93, %f94, %f92;
	ld.global.f32 	%f96, [%rd20+8];
	ld.global.f32 	%f97, [%rd22+8];
	fma.rn.f32 	%f98, %f96, %f97, %f95;
	ld.global.f32 	%f99, [%rd20+12];
	ld.global.f32 	%f100, [%rd22+12];
	fma.rn.f32 	%f111, %f99, %f100, %f98;
	add.s32 	%r34, %r34, 4;
$L__BB0_11:
	setp.eq.s32 	%p9, %r14, 0;
	@%p9 bra 	$L__BB0_14;
	mul.wide.u32 	%rd23, %r34, 4;
	add.s64 	%rd30, %rd1, %rd23;
	add.s32 	%r37, %r34, %r2;
	neg.s32 	%r36, %r14;
$L__BB0_13:
	.pragma "nounroll";
	mul.wide.s32 	%rd24, %r37, 4;
	add.s64 	%rd25, %rd2, %rd24;
	ld.global.f32 	%f101, [%rd25];
	ld.global.f32 	%f102, [%rd30];
	fma.rn.f32 	%f111, %f101, %f102, %f111;
	add.s64 	%rd30, %rd30, 4;
	add.s32 	%r37, %r37, 1;
	add.s32 	%r36, %r36, 1;
	setp.ne.s32 	%p10, %r36, 0;
	@%p10 bra 	$L__BB0_13;
$L__BB0_14:
	cvta.to.global.u64 	%rd26, %rd10;
	mul.wide.s32 	%rd27, %r1, 4;
	add.s64 	%rd28, %rd26, %rd27;
	st.global.f32 	[%rd28], %f111;
$L__BB0_15:
	ret;

}


// ===== COMPILED SASS (sm_100) =====

	.target	sm_100

	.elftype	@"ET_EXEC"


//--------------------- .note.nv.tkinfo           --------------------------
	.section	.note.nv.tkinfo,"",@"SHT_NOTE"
	.sectionflags	@"SHF_NOTE_NV_TKINFO"
	.tkinfo
        /*0018*/ 	.word	0x00000002
        /*0030*/ 	.string	""
        /*0030*/ 	.string	"ptxas"
        /*0030*/ 	.string	"Cuda compilation tools, release 13.0, V13.0.88"
        /*0030*/ 	.string	"Build cuda_13.0.r13.0/compiler.36424714_0"
        /*0030*/ 	.string	"-arch sm_100 -m 64 "



//--------------------- .note.nv.cuinfo           --------------------------
	.section	.note.nv.cuinfo,"",@"SHT_NOTE"
	.sectionflags	@"SHF_NOTE_NV_CUINFO"
        /*0018*/ 	.short	0x0002
        /*001a*/ 	.short	0x0064
        /*001c*/ 	.short	0x0082
	.zero		2


//--------------------- .nv.info                  --------------------------
	.section	.nv.info,"",@"SHT_CUDA_INFO"
	.align	4


	//----- nvinfo : EIATTR_REGCOUNT
	.align		4
        /*0000*/ 	.byte	0x04, 0x2f
        /*0002*/ 	.short	(.L_1 - .L_0)
	.align		4
.L_0:
        /*0004*/ 	.word	index@(_Z14MultiplicationPfS_S_ii)
        /*0008*/ 	.word	0x0000001e


	//----- nvinfo : EIATTR_FRAME_SIZE
	.align		4
.L_1:
        /*000c*/ 	.byte	0x04, 0x11
        /*000e*/ 	.short	(.L_3 - .L_2)
	.align		4
.L_2:
        /*0010*/ 	.word	index@(_Z14MultiplicationPfS_S_ii)
        /*0014*/ 	.word	0x00000000


	//----- nvinfo : EIATTR_MIN_STACK_SIZE
	.align		4
.L_3:
        /*0018*/ 	.byte	0x04, 0x12
        /*001a*/ 	.short	(.L_5 - .L_4)
	.align		4
.L_4:
        /*001c*/ 	.word	index@(_Z14MultiplicationPfS_S_ii)
        /*0020*/ 	.word	0x00000000
.L_5:


//--------------------- .nv.compat                --------------------------
	.section	.nv.compat,"",@"SHT_CUDA_COMPAT_INFO"
	.align	4
        /*0000*/ 	.byte	0x02, 0x09, 0x00, 0x00, 0x02, 0x02, 0x01, 0x00, 0x02, 0x05, 0x05, 0x00, 0x03, 0x07, 0x01, 0x01
        /*0010*/ 	.byte	0x02, 0x03, 0x00, 0x00, 0x02, 0x06, 0x01, 0x00, 0x04, 0x0b, 0x08, 0x00, 0x09, 0x00, 0x00, 0x00
        /*0020*/ 	.byte	0x00, 0x00, 0x00, 0x00


//--------------------- .nv.info._Z14MultiplicationPfS_S_ii --------------------------
	.section	.nv.info._Z14MultiplicationPfS_S_ii,"",@"SHT_CUDA_INFO"
	.sectionflags	@""
	.align	4


	//----- nvinfo : EIATTR_CUDA_API_VERSION
	.align		4
        /*0000*/ 	.byte	0x04, 0x37
        /*0002*/ 	.short	(.L_7 - .L_6)
.L_6:
        /*0004*/ 	.word	0x00000082


	//----- nvinfo : EIATTR_KPARAM_INFO
	.align		4
.L_7:
        /*0008*/ 	.byte	0x04, 0x17
        /*000a*/ 	.short	(.L_9 - .L_8)
.L_8:
        /*000c*/ 	.word	0x00000000
        /*0010*/ 	.short	0x0004
        /*0012*/ 	.short	0x001c
        /*0014*/ 	.byte	0x00, 0xf0, 0x11, 0x00


	//----- nvinfo : EIATTR_KPARAM_INFO
	.align		4
.L_9:
        /*0018*/ 	.byte	0x04, 0x17
        /*001a*/ 	.short	(.L_11 - .L_10)
.L_10:
        /*001c*/ 	.word	0x00000000
        /*0020*/ 	.short	0x0003
        /*0022*/ 	.short	0x0018
        /*0024*/ 	.byte	0x00, 0xf0, 0x11, 0x00


	//----- nvinfo : EIATTR_KPARAM_INFO
	.align		4
.L_11:
        /*0028*/ 	.byte	0x04, 0x17
        /*002a*/ 	.short	(.L_13 - .L_12)
.L_12:
        /*002c*/ 	.word	0x00000000
        /*0030*/ 	.short	0x0002
        /*0032*/ 	.short	0x0010
        /*0034*/ 	.byte	0x00, 0xf5, 0x21, 0x00


	//----- nvinfo : EIATTR_KPARAM_INFO
	.align		4
.L_13:
        /*0038*/ 	.byte	0x04, 0x17
        /*003a*/ 	.short	(.L_15 - .L_14)
.L_14:
        /*003c*/ 	.word	0x00000000
        /*0040*/ 	.short	0x0001
        /*0042*/ 	.short	0x0008
        /*0044*/ 	.byte	0x00, 0xf5, 0x21, 0x00


	//----- nvinfo : EIATTR_KPARAM_INFO
	.align		4
.L_15:
        /*0048*/ 	.byte	0x04, 0x17
        /*004a*/ 	.short	(.L_17 - .L_16)
.L_16:
        /*004c*/ 	.word	0x00000000
        /*0050*/ 	.short	0x0000
        /*0052*/ 	.short	0x0000
        /*0054*/ 	.byte	0x00, 0xf5, 0x21, 0x00


	//----- nvinfo : EIATTR_SPARSE_MMA_MASK
	.align		4
.L_17:
        /*0058*/ 	.byte	0x03, 0x50
        /*005a*/ 	.short	0x0000


	//----- nvinfo : EIATTR_MAXREG_COUNT
	.align		4
        /*005c*/ 	.byte	0x03, 0x1b
        /*005e*/ 	.short	0x00ff


	//----- nvinfo : EIATTR_MERCURY_ISA_VERSION
	.align		4
        /*0060*/ 	.byte	0x03, 0x5f
        /*0062*/ 	.short	0x0101


	//----- nvinfo : EIATTR_VRC_CTA_INIT_COUNT
	.align		4
        /*0064*/ 	.byte	0x02, 0x4a
	.zero		1
	.zero		1


	//----- nvinfo : EIATTR_EXIT_INSTR_OFFSETS
	.align		4
        /*0068*/ 	.byte	0x04, 0x1c
        /*006a*/ 	.short	(.L_19 - .L_18)


	//   ....[0]....
.L_18:
        /*006c*/ 	.word	0x00000070


	//   ....[1]....
        /*0070*/ 	.word	0x00000a90


	//----- nvinfo : EIATTR_CBANK_PARAM_SIZE
	.align		4
.L_19:
        /*0074*/ 	.byte	0x03, 0x19
        /*0076*/ 	.short	0x0020


	//----- nvinfo : EIATTR_PARAM_CBANK
	.align		4
        /*0078*/ 	.byte	0x04, 0x0a
        /*007a*/ 	.short	(.L_21 - .L_20)
	.align		4
.L_20:
        /*007c*/ 	.word	index@(.nv.constant0._Z14MultiplicationPfS_S_ii)
        /*0080*/ 	.short	0x0380
        /*0082*/ 	.short	0x0020


	//----- nvinfo : EIATTR_SW_WAR
	.align		4
.L_21:
        /*0084*/ 	.byte	0x04, 0x36
        /*0086*/ 	.short	(.L_23 - .L_22)
.L_22:
        /*0088*/ 	.word	0x00000008
.L_23:


//--------------------- .nv.callgraph             --------------------------
	.section	.nv.callgraph,"",@"SHT_CUDA_CALLGRAPH"
	.align	4
	.sectionentsize	8
	.align		4
        /*0000*/ 	.word	0x00000000
	.align		4
        /*0004*/ 	.word	0xffffffff
	.align		4
        /*0008*/ 	.word	0x00000000
	.align		4
        /*000c*/ 	.word	0xfffffffe
	.align		4
        /*0010*/ 	.word	0x00000000
	.align		4
        /*0014*/ 	.word	0xfffffffd
	.align		4
        /*0018*/ 	.word	0x00000000
	.align		4
        /*001c*/ 	.word	0xfffffffc


//--------------------- .text._Z14MultiplicationPfS_S_ii --------------------------
	.section	.text._Z14MultiplicationPfS_S_ii,"ax",@progbits
	.align	128
        .global         _Z14MultiplicationPfS_S_ii
        .type           _Z14MultiplicationPfS_S_ii,@function
        .size           _Z14MultiplicationPfS_S_ii,(.L_x_7 - _Z14MultiplicationPfS_S_ii)
        .other          _Z14MultiplicationPfS_S_ii,@"STO_CUDA_ENTRY STV_DEFAULT"
_Z14MultiplicationPfS_S_ii:
.text._Z14MultiplicationPfS_S_ii:
[----:B------:R-:W-:Y:S01]  /*0000*/  LDC R1, c[0x0][0x37c] ;  /* 0x0000df00ff017b82 */ /* 0x000fe20000000800 */
[----:B------:R-:W0:Y:S07]  /*0010*/  S2R R3, SR_TID.X ;  /* 0x0000000000037919 */ /* 0x000e2e0000002100 */
[----:B------:R-:W0:Y:S01]  /*0020*/  S2UR UR4, SR_CTAID.X ;  /* 0x00000000000479c3 */ /* 0x000e220000002500 */
[----:B------:R-:W1:Y:S07]  /*0030*/  LDCU UR5, c[0x0][0x398] ;  /* 0x00007300ff0577ac */ /* 0x000e6e0008000800 */
[----:B------:R-:W0:Y:S02]  /*0040*/  LDC R0, c[0x0][0x360] ;  /* 0x0000d800ff007b82 */ /* 0x000e240000000800 */
[----:B0-----:R-:W-:-:S05]  /*0050*/  IMAD R0, R0, UR4, R3 ;  /* 0x0000000400007c24 */ /* 0x001fca000f8e0203 */
[----:B-1----:R-:W-:-:S13]  /*0060*/  ISETP.GE.AND P0, PT, R0, UR5, PT ;  /* 0x0000000500007c0c */ /* 0x002fda000bf06270 */
[----:B------:R-:W-:Y:S05]  /*0070*/  @P0 EXIT ;  /* 0x000000000000094d */ /* 0x000fea0003800000 */
[----:B------:R-:W0:Y:S01]  /*0080*/  LDCU UR8, c[0x0][0x39c] ;  /* 0x00007380ff0877ac */ /* 0x000e220008000800 */
[----:B------:R-:W-:Y:S01]  /*0090*/  HFMA2 R15, -RZ, RZ, 0, 0 ;  /* 0x00000000ff0f7431 */ /* 0x000fe200000001ff */
[----:B------:R-:W1:Y:S01]  /*00a0*/  LDCU.64 UR16, c[0x0][0x358] ;  /* 0x00006b00ff1077ac */ /* 0x000e620008000a00 */
[----:B0-----:R-:W-:-:S09]  /*00b0*/  UISETP.GE.AND UP0, UPT, UR8, 0x1, UPT ;  /* 0x000000010800788c */ /* 0x001fd2000bf06270 */
[----:B-1----:R-:W-:Y:S05]  /*00c0*/  BRA.U !UP0, `(.L_x_0) ;  /* 0x0000000908647547 */ /* 0x002fea000b800000 */
[----:B------:R-:W-:Y:S02]  /*00d0*/  UISETP.GE.U32.AND UP1, UPT, UR8, 0x10, UPT ;  /* 0x000000100800788c */ /* 0x000fe4000bf26070 */
[----:B------:R-:W-:Y:S01]  /*00e0*/  IMAD R7, R0, UR8, RZ ;  /* 0x0000000800077c24 */ /* 0x000fe2000f8e02ff */
[----:B------:R-:W-:Y:S01]  /*00f0*/  ULOP3.LUT UR9, UR8, 0xf, URZ, 0xc0, !UPT ;  /* 0x0000000f08097892 */ /* 0x000fe2000f8ec0ff */
[----:B------:R-:W-:Y:S02]  /*0100*/  MOV R15, RZ ;  /* 0x000000ff000f7202 */ /* 0x000fe40000000f00 */
[----:B------:R-:W-:Y:S01]  /*0110*/  MOV R8, RZ ;  /* 0x000000ff00087202 */ /* 0x000fe20000000f00 */
[----:B------:R-:W-:Y:S02]  /*0120*/  UISETP.NE.AND UP0, UPT, UR9, URZ, UPT ;  /* 0x000000ff0900728c */ /* 0x000fe4000bf05270 */
[----:B------:R-:W-:Y:S09]  /*0130*/  BRA.U !UP1, `(.L_x_1) ;  /* 0x0000000509147547 */ /* 0x000ff2000b800000 */
[----:B------:R-:W0:Y:S01]  /*0140*/  LDCU.128 UR12, c[0x0][0x380] ;  /* 0x00007000ff0c77ac */ /* 0x000e220008000c00 */
[----:B------:R-:W-:Y:S02]  /*0150*/  MOV R15, RZ ;  /* 0x000000ff000f7202 */ /* 0x000fe40000000f00 */
[----:B------:R-:W-:Y:S01]  /*0160*/  MOV R6, R7 ;  /* 0x0000000700067202 */ /* 0x000fe20000000f00 */
[----:B------:R-:W-:-:S04]  /*0170*/  ULOP3.LUT UR10, UR8, 0x7ffffff0, URZ, 0xc0, !UPT ;  /* 0x7ffffff0080a7892 */ /* 0x000fc8000f8ec0ff */
[----:B------:R-:W-:Y:S02]  /*0180*/  UIADD3 UR11, UPT, UPT, -UR10, URZ, URZ ;  /* 0x000000ff0a0b7290 */ /* 0x000fe4000fffe1ff */
[----:B------:R-:W-:Y:S01]  /*0190*/  MOV R8, UR10 ;  /* 0x0000000a00087c02 */ /* 0x000fe20008000f00 */
[----:B0-----:R-:W-:Y:S02]  /*01a0*/  UIADD3 UR4, UP2, UPT, UR14, 0x20, URZ ;  /* 0x000000200e047890 */ /* 0x001fe4000ff5e0ff */
[----:B------:R-:W-:Y:S02]  /*01b0*/  UIADD3 UR6, UP1, UPT, UR12, 0x20, URZ ;  /* 0x000000200c067890 */ /* 0x000fe4000ff3e0ff */
[----:B------:R-:W-:Y:S02]  /*01c0*/  UIADD3.X UR5, UPT, UPT, URZ, UR15, URZ, UP2, !UPT ;  /* 0x0000000fff057290 */ /* 0x000fe400097fe4ff */
[----:B------:R-:W-:Y:S01]  /*01d0*/  MOV R2, UR4 ;  /* 0x0000000400027c02 */ /* 0x000fe20008000f00 */
[----:B------:R-:W-:-:S03]  /*01e0*/  UIADD3.X UR7, UPT, UPT, URZ, UR13, URZ, UP1, !UPT ;  /* 0x0000000dff077290 */ /* 0x000fc60008ffe4ff */
[----:B------:R-:W-:-:S09]  /*01f0*/  MOV R3, UR5 ;  /* 0x0000000500037c02 */ /* 0x000fd20008000f00 */
.L_x_2:
[----:B------:R-:W-:Y:S01]  /*0200*/  MOV R4, UR6 ;  /* 0x0000000600047c02 */ /* 0x000fe20008000f00 */
[----:B------:R-:W2:Y:S01]  /*0210*/  LDG.E R17, desc[UR16][R2.64+-0x20] ;  /* 0xffffe01002117981 */ /* 0x000ea2000c1e1900 */
[----:B------:R-:W-:-:S03]  /*0220*/  MOV R5, UR7 ;  /* 0x0000000700057c02 */ /* 0x000fc60008000f00 */
[----:B------:R-:W3:Y:S01]  /*0230*/  LDG.E R25, desc[UR16][R2.64+-0x1c] ;  /* 0xffffe41002197981 */ /* 0x000ee2000c1e1900 */
[----:B------:R-:W-:-:S03]  /*0240*/  IMAD.WIDE R4, R6, 0x4, R4 ;  /* 0x0000000406047825 */ /* 0x000fc600078e0204 */
[----:B------:R-:W4:Y:S04]  /*0250*/  LDG.E R19, desc[UR16][R2.64+-0x18] ;  /* 0xffffe81002137981 */ /* 0x000f28000c1e1900 */
[----:B------:R-:W2:Y:S04]  /*0260*/  LDG.E R16, desc[UR16][R4.64+-0x20] ;  /* 0xffffe01004107981 */ /* 0x000ea8000c1e1900 */
[----:B------:R-:W3:Y:S04]  /*0270*/  LDG.E R18, desc[UR16][R4.64+-0x1c] ;  /* 0xffffe41004127981 */ /* 0x000ee8000c1e1900 */
[----:B------:R-:W4:Y:S04]  /*0280*/  LDG.E R20, desc[UR16][R4.64+-0x18] ;  /* 0xffffe81004147981 */ /* 0x000f28000c1e1900 */
[----:B------:R-:W5:Y:S04]  /*0290*/  LDG.E R22, desc[UR16][R2.64+-0x14] ;  /* 0xffffec1002167981 */ /* 0x000f68000c1e1900 */
        /* <DEDUP_REMOVED lines=8> */
[----:B------:R-:W5:Y:S01]  /*0320*/  LDG.E R14, desc[UR16][R4.64+-0x4] ;  /* 0xfffffc10040e7981 */ /* 0x000f62000c1e1900 */
[----:B--2---:R-:W-:-:S03]  /*0330*/  FFMA R17, R16, R17, R15 ;  /* 0x0000001110117223 */ /* 0x004fc6000000000f */
[----:B------:R-:W2:Y:S04]  /*0340*/  LDG.E R15, desc[UR16][R2.64] ;  /* 0x00000010020f7981 */ /* 0x000ea8000c1e1900 */
[----:B------:R-:W2:Y:S01]  /*0350*/  LDG.E R16, desc[UR16][R4.64] ;  /* 0x0000001004107981 */ /* 0x000ea2000c1e1900 */
[----:B---3--:R-:W-:-:S03]  /*0360*/  FFMA R25, R18, R25, R17 ;  /* 0x0000001912197223 */ /* 0x008fc60000000011 */
[----:B------:R-:W3:Y:S01]  /*0370*/  LDG.E R17, desc[UR16][R2.64+0x4] ;  /* 0x0000041002117981 */ /* 0x000ee2000c1e1900 */
[----:B----4-:R-:W-:-:S03]  /*0380*/  FFMA R26, R20, R19, R25 ;  /* 0x00000013141a7223 */ /* 0x010fc60000000019 */
[----:B------:R-:W3:Y:S04]  /*0390*/  LDG.E R18, desc[UR16][R4.64+0x4] ;  /* 0x0000041004127981 */ /* 0x000ee8000c1e1900 */
[----:B------:R-:W4:Y:S01]  /*03a0*/  LDG.E R20, desc[UR16][R2.64+0x8] ;  /* 0x0000081002147981 */ /* 0x000f22000c1e1900 */
[----:B-----5:R-:W-:-:S03]  /*03b0*/  FFMA R25, R21, R22, R26 ;  /* 0x0000001615197223 */ /* 0x020fc6000000001a */
[----:B------:R-:W4:Y:S04]  /*03c0*/  LDG.E R19, desc[UR16][R4.64+0x8] ;  /* 0x0000081004137981 */ /* 0x000f28000c1e1900 */
[----:B------:R-:W5:Y:S01]  /*03d0*/  LDG.E R22, desc[UR16][R2.64+0xc] ;  /* 0x00000c1002167981 */ /* 0x000f62000c1e1900 */
[----:B------:R-:W-:-:S03]  /*03e0*/  FFMA R25, R24, R23, R25 ;  /* 0x0000001718197223 */ /* 0x000fc60000000019 */
[----:B------:R-:W5:Y:S04]  /*03f0*/  LDG.E R21, desc[UR16][R4.64+0xc] ;  /* 0x00000c1004157981 */ /* 0x000f68000c1e1900 */
[----:B------:R-:W5:Y:S01]  /*0400*/  LDG.E R24, desc[UR16][R2.64+0x10] ;  /* 0x0000101002187981 */ /* 0x000f62000c1e1900 */
[----:B------:R-:W-:-:S03]  /*0410*/  FFMA R25, R10, R9, R25 ;  /* 0x000000090a197223 */ /* 0x000fc60000000019 */
[----:B------:R-:W5:Y:S04]  /*0420*/  LDG.E R23, desc[UR16][R4.64+0x10] ;  /* 0x0000101004177981 */ /* 0x000f68000c1e1900 */
[----:B------:R-:W5:Y:S01]  /*0430*/  LDG.E R10, desc[UR16][R2.64+0x14] ;  /* 0x00001410020a7981 */ /* 0x000f62000c1e1900 */
[----:B------:R-:W-:-:S03]  /*0440*/  FFMA R27, R12, R11, R25 ;  /* 0x0000000b0c1b7223 */ /* 0x000fc60000000019 */
[----:B------:R-:W5:Y:S04]  /*0450*/  LDG.E R9, desc[UR16][R4.64+0x14] ;  /* 0x0000141004097981 */ /* 0x000f68000c1e1900 */
[----:B------:R-:W5:Y:S04]  /*0460*/  LDG.E R11, desc[UR16][R2.64+0x18] ;  /* 0x00001810020b7981 */ /* 0x000f68000c1e1900 */
[----:B------:R-:W5:Y:S04]  /*0470*/  LDG.E R12, desc[UR16][R4.64+0x18] ;  /* 0x00001810040c7981 */ /* 0x000f68000c1e1900 */
[----:B------:R-:W5:Y:S04]  /*0480*/  LDG.E R25, desc[UR16][R4.64+0x1c] ;  /* 0x00001c1004197981 */ /* 0x000f68000c1e1900 */
[----:B------:R0:W5:Y:S01]  /*0490*/  LDG.E R26, desc[UR16][R2.64+0x1c] ;  /* 0x00001c10021a7981 */ /* 0x000162000c1e1900 */
[----:B------:R-:W-:Y:S01]  /*04a0*/  FFMA R13, R14, R13, R27 ;  /* 0x0000000d0e0d7223 */ /* 0x000fe2000000001b */
[----:B------:R-:W-:-:S04]  /*04b0*/  UIADD3 UR11, UPT, UPT, UR11, 0x10, URZ ;  /* 0x000000100b0b7890 */ /* 0x000fc8000fffe0ff */
[----:B------:R-:W-:Y:S01]  /*04c0*/  UISETP.NE.AND UP1, UPT, UR11, URZ, UPT ;  /* 0x000000ff0b00728c */ /* 0x000fe2000bf25270 */
[----:B0-----:R-:W-:Y:S02]  /*04d0*/  IADD3 R2, P0, PT, R2, 0x40, RZ ;  /* 0x0000004002027810 */ /* 0x001fe40007f1e0ff */
[----:B------:R-:W-:Y:S02]  /*04e0*/  IADD3 R6, PT, PT, R6, 0x10, RZ ;  /* 0x0000001006067810 */ /* 0x000fe40007ffe0ff */
[----:B------:R-:W-:Y:S01]  /*04f0*/  IADD3.X R3, PT, PT, RZ, R3, RZ, P0, !PT ;  /* 0x00000003ff037210 */ /* 0x000fe200007fe4ff */
[----:B--2---:R-:W-:-:S04]  /*0500*/  FFMA R13, R16, R15, R13 ;  /* 0x0000000f100d7223 */ /* 0x004fc8000000000d */
[----:B---3--:R-:W-:-:S04]  /*0510*/  FFMA R18, R18, R17, R13 ;  /* 0x0000001112127223 */ /* 0x008fc8000000000d */
[----:B----4-:R-:W-:-:S04]  /*0520*/  FFMA R18, R19, R20, R18 ;  /* 0x0000001413127223 */ /* 0x010fc80000000012 */
[----:B-----5:R-:W-:-:S04]  /*0530*/  FFMA R18, R21, R22, R18 ;  /* 0x0000001615127223 */ /* 0x020fc80000000012 */
[----:B------:R-:W-:-:S04]  /*0540*/  FFMA R18, R23, R24, R18 ;  /* 0x0000001817127223 */ /* 0x000fc80000000012 */
[----:B------:R-:W-:-:S04]  /*0550*/  FFMA R9, R9, R10, R18 ;  /* 0x0000000a09097223 */ /* 0x000fc80000000012 */
[----:B------:R-:W-:-:S04]  /*0560*/  FFMA R12, R12, R11, R9 ;  /* 0x0000000b0c0c7223 */ /* 0x000fc80000000009 */
[----:B------:R-:W-:Y:S01]  /*0570*/  FFMA R15, R25, R26, R12 ;  /* 0x0000001a190f7223 */ /* 0x000fe2000000000c */
[----:B------:R-:W-:Y:S06]  /*0580*/  BRA.U UP1, `(.L_x_2) ;  /* 0xfffffffd011c7547 */ /* 0x000fec000b83ffff */
.L_x_1:
[----:B------:R-:W-:Y:S05]  /*0590*/  BRA.U !UP0, `(.L_x_0) ;  /* 0x0000000508307547 */ /* 0x000fea000b800000 */
[----:B------:R-:W-:Y:S02]  /*05a0*/  UISETP.GE.U32.AND UP0, UPT, UR9, 0x8, UPT ;  /* 0x000000080900788c */ /* 0x000fe4000bf06070 */
[----:B------:R-:W-:-:S04]  /*05b0*/  ULOP3.LUT UR5, UR8, 0x7, URZ, 0xc0, !UPT ;  /* 0x0000000708057892 */ /* 0x000fc8000f8ec0ff */
[----:B------:R-:W-:-:S03]  /*05c0*/  UISETP.NE.AND UP1, UPT, UR5, URZ, UPT ;  /* 0x000000ff0500728c */ /* 0x000fc6000bf25270 */
[----:B------:R-:W-:Y:S08]  /*05d0*/  BRA.U !UP0, `(.L_x_3) ;  /* 0x0000000108787547 */ /* 0x000ff0000b800000 */
[----:B------:R-:W0:Y:S01]  /*05e0*/  LDC.64 R2, c[0x0][0x380] ;  /* 0x0000e000ff027b82 */ /* 0x000e220000000a00 */
[----:B------:R-:W-:-:S07]  /*05f0*/  IADD3 R9, PT, PT, R7, R8, RZ ;  /* 0x0000000807097210 */ /* 0x000fce0007ffe0ff */
[----:B------:R-:W1:Y:S01]  /*0600*/  LDC.64 R4, c[0x0][0x388] ;  /* 0x0000e200ff047b82 */ /* 0x000e620000000a00 */
[----:B0-----:R-:W-:-:S05]  /*0610*/  IMAD.WIDE R2, R9, 0x4, R2 ;  /* 0x0000000409027825 */ /* 0x001fca00078e0202 */
[----:B------:R-:W2:Y:S01]  /*0620*/  LDG.E R10, desc[UR16][R2.64] ;  /* 0x00000010020a7981 */ /* 0x000ea2000c1e1900 */
[----:B-1----:R-:W-:-:S03]  /*0630*/  IMAD.WIDE.U32 R4, R8, 0x4, R4 ;  /* 0x0000000408047825 */ /* 0x002fc600078e0004 */
[----:B------:R-:W3:Y:S04]  /*0640*/  LDG.E R13, desc[UR16][R2.64+0x4] ;  /* 0x00000410020d7981 */ /* 0x000ee8000c1e1900 */
[----:B------:R-:W2:Y:S04]  /*0650*/  LDG.E R11, desc[UR16][R4.64] ;  /* 0x00000010040b7981 */ /* 0x000ea8000c1e1900 */
[----:B------:R-:W3:Y:S04]  /*0660*/  LDG.E R12, desc[UR16][R4.64+0x4] ;  /* 0x00000410040c7981 */ /* 0x000ee8000c1e1900 */
[----:B------:R-:W4:Y:S04]  /*0670*/  LDG.E R17, desc[UR16][R2.64+0x8] ;  /* 0x0000081002117981 */ /* 0x000f28000c1e1900 */
        /* <DEDUP_REMOVED lines=11> */
[----:B------:R-:W-:Y:S01]  /*0730*/  IADD3 R8, PT, PT, R8, 0x8, RZ ;  /* 0x0000000808087810 */ /* 0x000fe20007ffe0ff */
[----:B--2---:R-:W-:-:S04]  /*0740*/  FFMA R10, R10, R11, R15 ;  /* 0x0000000b0a0a7223 */ /* 0x004fc8000000000f */
[----:B---3--:R-:W-:-:S04]  /*0750*/  FFMA R10, R13, R12, R10 ;  /* 0x0000000c0d0a7223 */ /* 0x008fc8000000000a */
[----:B----4-:R-:W-:-:S04]  /*0760*/  FFMA R10, R17, R14, R10 ;  /* 0x0000000e110a7223 */ /* 0x010fc8000000000a */
[----:B-----5:R-:W-:-:S04]  /*0770*/  FFMA R10, R19, R16, R10 ;  /* 0x00000010130a7223 */ /* 0x020fc8000000000a */
[----:B------:R-:W-:-:S04]  /*0780*/  FFMA R10, R21, R18, R10 ;  /* 0x00000012150a7223 */ /* 0x000fc8000000000a */
[----:B------:R-:W-:-:S04]  /*0790*/  FFMA R23, R23, R20, R10 ;  /* 0x0000001417177223 */ /* 0x000fc8000000000a */
[----:B------:R-:W-:-:S04]  /*07a0*/  FFMA R6, R6, R9, R23 ;  /* 0x0000000906067223 */ /* 0x000fc80000000017 */
[----:B------:R-:W-:-:S07]  /*07b0*/  FFMA R15, R25, R22, R6 ;  /* 0x00000016190f7223 */ /* 0x000fce0000000006 */
.L_x_3:
        /* <DEDUP_REMOVED lines=17> */
[----:B------:R-:W5:Y:S01]  /*08d0*/  LDG.E R14, desc[UR16][R4.64+0xc] ;  /* 0x00000c10040e7981 */ /* 0x000f62000c1e1900 */
[----:B------:R-:W-:Y:S01]  /*08e0*/  IADD3 R8, PT, PT, R8, 0x4, RZ ;  /* 0x0000000408087810 */ /* 0x000fe20007ffe0ff */
[----:B--2---:R-:W-:-:S04]  /*08f0*/  FFMA R6, R6, R9, R15 ;  /* 0x0000000906067223 */ /* 0x004fc8000000000f */
[----:B---3--:R-:W-:-:S04]  /*0900*/  FFMA R6, R11, R10, R6 ;  /* 0x0000000a0b067223 */ /* 0x008fc80000000006 */
[----:B----4-:R-:W-:-:S04]  /*0910*/  FFMA R6, R13, R12, R6 ;  /* 0x0000000c0d067223 */ /* 0x010fc80000000006 */
[----:B-----5:R-:W-:-:S07]  /*0920*/  FFMA R15, R17, R14, R6 ;  /* 0x0000000e110f7223 */ /* 0x020fce0000000006 */
.L_x_4:
[----:B------:R-:W-:Y:S05]  /*0930*/  BRA.U !UP1, `(.L_x_0) ;  /* 0x0000000109487547 */ /* 0x000fea000b800000 */
[----:B------:R-:W0:Y:S01]  /*0940*/  LDC.64 R2, c[0x0][0x388] ;  /* 0x0000e200ff027b82 */ /* 0x000e220000000a00 */
[----:B------:R-:W-:Y:S01]  /*0950*/  IADD3 R7, PT, PT, R7, R8, RZ ;  /* 0x0000000807077210 */ /* 0x000fe20007ffe0ff */
[----:B------:R-:W-:-:S06]  /*0960*/  UIADD3 UR4, UPT, UPT, -UR4, URZ, URZ ;  /* 0x000000ff04047290 */ /* 0x000fcc000fffe1ff */
[----:B------:R-:W1:Y:S01]  /*0970*/  LDC.64 R10, c[0x0][0x380] ;  /* 0x0000e000ff0a7b82 */ /* 0x000e620000000a00 */
[----:B0-----:R-:W-:-:S03]  /*0980*/  IMAD.WIDE.U32 R2, R8, 0x4, R2 ;  /* 0x0000000408027825 */ /* 0x001fc600078e0002 */
[----:B------:R-:W-:Y:S02]  /*0990*/  MOV R6, R2 ;  /* 0x0000000200067202 */ /* 0x000fe40000000f00 */
[----:B------:R-:W-:-:S07]  /*09a0*/  MOV R5, R3 ;  /* 0x0000000300057202 */ /* 0x000fce0000000f00 */
.L_x_5:
[----:B-1----:R-:W-:Y:S01]  /*09b0*/  IMAD.WIDE R2, R7, 0x4, R10 ;  /* 0x0000000407027825 */ /* 0x002fe200078e020a */
[----:B------:R-:W-:-:S05]  /*09c0*/  MOV R4, R6 ;  /* 0x0000000600047202 */ /* 0x000fca0000000f00 */
[----:B------:R-:W2:Y:S04]  /*09d0*/  LDG.E R2, desc[UR16][R2.64] ;  /* 0x0000001002027981 */ /* 0x000ea8000c1e1900 */
[----:B------:R0:W2:Y:S01]  /*09e0*/  LDG.E R4, desc[UR16][R4.64] ;  /* 0x0000001004047981 */ /* 0x0000a2000c1e1900 */
[----:B------:R-:W-:Y:S01]  /*09f0*/  UIADD3 UR4, UPT, UPT, UR4, 0x1, URZ ;  /* 0x0000000104047890 */ /* 0x000fe2000fffe0ff */
[----:B------:R-:W-:Y:S02]  /*0a00*/  IADD3 R6, P0, PT, R6, 0x4, RZ ;  /* 0x0000000406067810 */ /* 0x000fe40007f1e0ff */
[----:B------:R-:W-:Y:S01]  /*0a10*/  IADD3 R7, PT, PT, R7, 0x1, RZ ;  /* 0x0000000107077810 */ /* 0x000fe20007ffe0ff */
[----:B------:R-:W-:Y:S01]  /*0a20*/  UISETP.NE.AND UP0, UPT, UR4, URZ, UPT ;  /* 0x000000ff0400728c */ /* 0x000fe2000bf05270 */
[----:B0-----:R-:W-:Y:S01]  /*0a30*/  IADD3.X R5, PT, PT, RZ, R5, RZ, P0, !PT ;  /* 0x00000005ff057210 */ /* 0x001fe200007fe4ff */
[----:B--2---:R-:W-:-:S07]  /*0a40*/  FFMA R15, R2, R4, R15 ;  /* 0x00000004020f7223 */ /* 0x004fce000000000f */
[----:B------:R-:W-:Y:S05]  /*0a50*/  BRA.U UP0, `(.L_x_5) ;  /* 0xfffffffd00d47547 */ /* 0x000fea000b83ffff */
.L_x_0:
[----:B------:R-:W0:Y:S02]  /*0a60*/  LDC.64 R2, c[0x0][0x390] ;  /* 0x0000e400ff027b82 */ /* 0x000e240000000a00 */
[----:B0-----:R-:W-:-:S05]  /*0a70*/  IMAD.WIDE R2, R0, 0x4, R2 ;  /* 0x0000000400027825 */ /* 0x001fca00078e0202 */
[----:B------:R-:W-:Y:S01]  /*0a80*/  STG.E desc[UR16][R2.64], R15 ;  /* 0x0000000f02007986 */ /* 0x000fe2000c101910 */
[----:B------:R-:W-:Y:S05]  /*0a90*/  EXIT ;  /* 0x000000000000794d */ /* 0x000fea0003800000 */
.L_x_6:
[----:B------:R-:W-:-:S00]  /*0aa0*/  BRA `(.L_x_6) ;  /* 0xfffffffc00fc7947 */ /* 0x000fc0000383ffff */
[----:B------:R-:W-:-:S00]  /*0ab0*/  NOP ;  /* 0x0000000000007918 */ /* 0x000fc00000000000 */
        /* <DEDUP_REMOVED lines=12> */
.L_x_7:


//--------------------- .nv.shared.reserved.0     --------------------------
	.section	.nv.shared.reserved.0,"aw",@nobits
	.weak		__nv_reservedSMEM_offset_0_alias
	.size		__nv_reservedSMEM_offset_0_alias, 0, 64
	.other		__nv_reservedSMEM_offset_0_alias,@"STO_CUDA_RESERVED_SHARED STV_DEFAULT"
__nv_reservedSMEM_offset_0_alias:
	.zero		0
	.zero		64


//--------------------- .nv.constant0._Z14MultiplicationPfS_S_ii --------------------------
	.section	.nv.constant0._Z14MultiplicationPfS_S_ii,"a",@progbits
	.sectionflags	@""
	.align	4
.nv.constant0._Z14MultiplicationPfS_S_ii:
	.zero		928


//--------------------- SYMBOLS --------------------------

	.type		.nv.reservedSmem.offset0,@object
	.size		.nv.reservedSmem.offset0,0x4
